//
// Generated by NVIDIA NVVM Compiler
//
// Compiler Build ID: CL-36424714
// Cuda compilation tools, release 13.0, V13.0.88
// Based on NVVM 20.0.0
//

.version 9.0
.target sm_100
.address_size 64

	// .globl	_Z8gpu_HeatPfS_S_i
.extern .shared .align 16 .b8 sdata[];

.visible .entry _Z8gpu_HeatPfS_S_i(
	.param .u64 .ptr .align 1 _Z8gpu_HeatPfS_S_i_param_0,
	.param .u64 .ptr .align 1 _Z8gpu_HeatPfS_S_i_param_1,
	.param .u64 .ptr .align 1 _Z8gpu_HeatPfS_S_i_param_2,
	.param .u32 _Z8gpu_HeatPfS_S_i_param_3
)
{
	.reg .pred 	%p<2>;
	.reg .b32 	%r<18>;
	.reg .b32 	%f<12>;
	.reg .b64 	%rd<23>;

	ld.param.u64 	%rd1, [_Z8gpu_HeatPfS_S_i_param_0];
	ld.param.u64 	%rd2, [_Z8gpu_HeatPfS_S_i_param_1];
	ld.param.u64 	%rd3, [_Z8gpu_HeatPfS_S_i_param_2];
	ld.param.u32 	%r4, [_Z8gpu_HeatPfS_S_i_param_3];
	mov.u32 	%r5, %ctaid.x;
	mov.u32 	%r6, %ntid.x;
	mov.u32 	%r7, %tid.x;
	mad.lo.s32 	%r8, %r5, %r6, %r7;
	add.s32 	%r1, %r8, 1;
	mov.u32 	%r9, %ctaid.y;
	mov.u32 	%r10, %ntid.y;
	mov.u32 	%r11, %tid.y;
	mad.lo.s32 	%r12, %r9, %r10, %r11;
	add.s32 	%r13, %r12, 1;
	add.s32 	%r14, %r4, -1;
	max.s32 	%r15, %r1, %r13;
	setp.ge.s32 	%p1, %r15, %r14;
	@%p1 bra 	$L__BB0_2;
	cvta.to.global.u64 	%rd4, %rd1;
	cvta.to.global.u64 	%rd5, %rd2;
	cvta.to.global.u64 	%rd6, %rd3;
	mul.lo.s32 	%r16, %r4, %r1;
	add.s32 	%r17, %r16, %r12;
	mul.wide.s32 	%rd7, %r17, 4;
	add.s64 	%rd8, %rd4, %rd7;
	ld.global.f32 	%f1, [%rd8];
	cvt.s64.s32 	%rd9, %r16;
	cvt.u64.u32 	%rd10, %r12;
	add.s64 	%rd11, %rd9, %rd10;
	shl.b64 	%rd12, %rd11, 2;
	add.s64 	%rd13, %rd12, %rd4;
	ld.global.f32 	%f2, [%rd13+8];
	add.f32 	%f3, %f1, %f2;
	cvt.s64.s32 	%rd14, %r4;
	add.s64 	%rd15, %rd11, %rd14;
	shl.b64 	%rd16, %rd15, 2;
	add.s64 	%rd17, %rd4, %rd16;
	ld.global.f32 	%f4, [%rd17+4];
	add.f32 	%f5, %f3, %f4;
	sub.s64 	%rd18, %rd11, %rd14;
	shl.b64 	%rd19, %rd18, 2;
	add.s64 	%rd20, %rd4, %rd19;
	ld.global.f32 	%f6, [%rd20+4];
	add.f32 	%f7, %f5, %f6;
	mul.f32 	%f8, %f7, 0f3E800000;
	add.s64 	%rd21, %rd5, %rd12;
	st.global.f32 	[%rd21+4], %f8;
	ld.global.f32 	%f9, [%rd13+4];
	sub.f32 	%f10, %f8, %f9;
	add.s64 	%rd22, %rd6, %rd12;
	mul.f32 	%f11, %f10, %f10;
	st.global.f32 	[%rd22+4], %f11;
$L__BB0_2:
	ret;

}
	// .globl	_Z13gpu_reductionPfS_
.visible .entry _Z13gpu_reductionPfS_(
	.param .u64 .ptr .align 1 _Z13gpu_reductionPfS__param_0,
	.param .u64 .ptr .align 1 _Z13gpu_reductionPfS__param_1
)
{
	.reg .pred 	%p<6>;
	.reg .b32 	%r<13>;
	.reg .b32 	%f<24>;
	.reg .b64 	%rd<9>;

	ld.param.u64 	%rd2, [_Z13gpu_reductionPfS__param_0];
	ld.param.u64 	%rd1, [_Z13gpu_reductionPfS__param_1];
	cvta.to.global.u64 	%rd3, %rd2;
	mov.u32 	%r1, %tid.x;
	mov.u32 	%r2, %ctaid.x;
	mov.u32 	%r12, %ntid.x;
	mad.lo.s32 	%r7, %r2, %r12, %r1;
	mul.wide.u32 	%rd4, %r7, 4;
	add.s64 	%rd5, %rd3, %rd4;
	ld.global.f32 	%f1, [%rd5];
	shl.b32 	%r8, %r1, 2;
	mov.u32 	%r9, sdata;
	add.s32 	%r4, %r9, %r8;
	st.shared.f32 	[%r4], %f1;
	bar.sync 	0;
	setp.lt.u32 	%p1, %r12, 66;
	@%p1 bra 	$L__BB1_4;
$L__BB1_1:
	shr.u32 	%r6, %r12, 1;
	setp.ge.u32 	%p2, %r1, %r6;
	@%p2 bra 	$L__BB1_3;
	shl.b32 	%r10, %r6, 2;
	add.s32 	%r11, %r4, %r10;
	ld.shared.f32 	%f2, [%r11];
	ld.shared.f32 	%f3, [%r4];
	add.f32 	%f4, %f2, %f3;
	st.shared.f32 	[%r4], %f4;
$L__BB1_3:
	bar.sync 	0;
	setp.gt.u32 	%p3, %r12, 131;
	mov.u32 	%r12, %r6;
	@%p3 bra 	$L__BB1_1;
$L__BB1_4:
	setp.gt.u32 	%p4, %r1, 31;
	@%p4 bra 	$L__BB1_7;
	ld.volatile.shared.f32 	%f5, [%r4+128];
	ld.volatile.shared.f32 	%f6, [%r4];
	add.f32 	%f7, %f5, %f6;
	st.volatile.shared.f32 	[%r4], %f7;
	ld.volatile.shared.f32 	%f8, [%r4+64];
	ld.volatile.shared.f32 	%f9, [%r4];
	add.f32 	%f10, %f8, %f9;
	st.volatile.shared.f32 	[%r4], %f10;
	ld.volatile.shared.f32 	%f11, [%r4+32];
	ld.volatile.shared.f32 	%f12, [%r4];
	add.f32 	%f13, %f11, %f12;
	st.volatile.shared.f32 	[%r4], %f13;
	ld.volatile.shared.f32 	%f14, [%r4+16];
	ld.volatile.shared.f32 	%f15, [%r4];
	add.f32 	%f16, %f14, %f15;
	st.volatile.shared.f32 	[%r4], %f16;
	ld.volatile.shared.f32 	%f17, [%r4+8];
	ld.volatile.shared.f32 	%f18, [%r4];
	add.f32 	%f19, %f17, %f18;
	st.volatile.shared.f32 	[%r4], %f19;
	ld.volatile.shared.f32 	%f20, [%r4+4];
	ld.volatile.shared.f32 	%f21, [%r4];
	add.f32 	%f22, %f20, %f21;
	st.volatile.shared.f32 	[%r4], %f22;
	setp.ne.s32 	%p5, %r1, 0;
	@%p5 bra 	$L__BB1_7;
	ld.shared.f32 	%f23, [sdata];
	cvta.to.global.u64 	%rd6, %rd1;
	mul.wide.u32 	%rd7, %r2, 4;
	add.s64 	%rd8, %rd6, %rd7;
	st.global.f32 	[%rd8], %f23;
$L__BB1_7:
	ret;

}


// ===== COMPILED SASS (sm_100) =====

	.target	sm_100

	.elftype	@"ET_EXEC"


//--------------------- .note.nv.tkinfo           --------------------------
	.section	.note.nv.tkinfo,"",@"SHT_NOTE"
	.sectionflags	@"SHF_NOTE_NV_TKINFO"
	.tkinfo
        /*0018*/ 	.word	0x00000002
        /*0030*/ 	.string	""
        /*0030*/ 	.string	"ptxas"
        /*0030*/ 	.string	"Cuda compilation tools, release 13.0, V13.0.88"
        /*0030*/ 	.string	"Build cuda_13.0.r13.0/compiler.36424714_0"
        /*0030*/ 	.string	"-arch sm_100 -m 64 "



//--------------------- .note.nv.cuinfo           --------------------------
	.section	.note.nv.cuinfo,"",@"SHT_NOTE"
	.sectionflags	@"SHF_NOTE_NV_CUINFO"
        /*0018*/ 	.short	0x0002
        /*001a*/ 	.short	0x0064
        /*001c*/ 	.short	0x0082
	.zero		2


//--------------------- .nv.info                  --------------------------
	.section	.nv.info,"",@"SHT_CUDA_INFO"
	.align	4


	//----- nvinfo : EIATTR_REGCOUNT
	.align		4
        /*0000*/ 	.byte	0x04, 0x2f
        /*0002*/ 	.short	(.L_1 - .L_0)
	.align		4
.L_0:
        /*0004*/ 	.word	index@(_Z8gpu_HeatPfS_S_i)
        /*0008*/ 	.word	0x00000011


	//----- nvinfo : EIATTR_FRAME_SIZE
	.align		4
.L_1:
        /*000c*/ 	.byte	0x04, 0x11
        /*000e*/ 	.short	(.L_3 - .L_2)
	.align		4
.L_2:
        /*0010*/ 	.word	index@(_Z8gpu_HeatPfS_S_i)
        /*0014*/ 	.word	0x00000000


	//----- nvinfo : EIATTR_REGCOUNT
	.align		4
.L_3:
        /*0018*/ 	.byte	0x04, 0x2f
        /*001a*/ 	.short	(.L_5 - .L_4)
	.align		4
.L_4:
        /*001c*/ 	.word	index@(_Z13gpu_reductionPfS_)
        /*0020*/ 	.word	0x0000000b


	//----- nvinfo : EIATTR_FRAME_SIZE
	.align		4
.L_5:
        /*0024*/ 	.byte	0x04, 0x11
        /*0026*/ 	.short	(.L_7 - .L_6)
	.align		4
.L_6:
        /*0028*/ 	.word	index@(_Z13gpu_reductionPfS_)
        /*002c*/ 	.word	0x00000000


	//----- nvinfo : EIATTR_MIN_STACK_SIZE
	.align		4
.L_7:
        /*0030*/ 	.byte	0x04, 0x12
        /*0032*/ 	.short	(.L_9 - .L_8)
	.align		4
.L_8:
        /*0034*/ 	.word	index@(_Z13gpu_reductionPfS_)
        /*0038*/ 	.word	0x00000000


	//----- nvinfo : EIATTR_MIN_STACK_SIZE
	.align		4
.L_9:
        /*003c*/ 	.byte	0x04, 0x12
        /*003e*/ 	.short	(.L_11 - .L_10)
	.align		4
.L_10:
        /*0040*/ 	.word	index@(_Z8gpu_HeatPfS_S_i)
        /*0044*/ 	.word	0x00000000
.L_11:


//--------------------- .nv.compat                --------------------------
	.section	.nv.compat,"",@"SHT_CUDA_COMPAT_INFO"
	.align	4
        /*0000*/ 	.byte	0x02, 0x09, 0x00, 0x00, 0x02, 0x02, 0x01, 0x00, 0x02, 0x05, 0x05, 0x00, 0x03, 0x07, 0x01, 0x01
        /*0010*/ 	.byte	0x02, 0x03, 0x00, 0x00, 0x02, 0x06, 0x01, 0x00, 0x04, 0x0b, 0x08, 0x00, 0x09, 0x00, 0x00, 0x00
        /*0020*/ 	.byte	0x00, 0x00, 0x00, 0x00


//--------------------- .nv.info._Z13gpu_reductionPfS_ --------------------------
	.section	.nv.info._Z13gpu_reductionPfS_,"",@"SHT_CUDA_INFO"
	.sectionflags	@""
	.align	4


	//----- nvinfo : EIATTR_CUDA_API_VERSION
	.align		4
        /*0000*/ 	.byte	0x04, 0x37
        /*0002*/ 	.short	(.L_13 - .L_12)
.L_12:
        /*0004*/ 	.word	0x00000082


	//----- nvinfo : EIATTR_KPARAM_INFO
	.align		4
.L_13:
        /*0008*/ 	.byte	0x04, 0x17
        /*000a*/ 	.short	(.L_15 - .L_14)
.L_14:
        /*000c*/ 	.word	0x00000000
        /*0010*/ 	.short	0x0001
        /*0012*/ 	.short	0x0008
        /*0014*/ 	.byte	0x00, 0xf5, 0x21, 0x00


	//----- nvinfo : EIATTR_KPARAM_INFO
	.align		4
.L_15:
        /*0018*/ 	.byte	0x04, 0x17
        /*001a*/ 	.short	(.L_17 - .L_16)
.L_16:
        /*001c*/ 	.word	0x00000000
        /*0020*/ 	.short	0x0000
        /*0022*/ 	.short	0x0000
        /*0024*/ 	.byte	0x00, 0xf5, 0x21, 0x00


	//----- nvinfo : EIATTR_SPARSE_MMA_MASK
	.align		4
.L_17:
        /*0028*/ 	.byte	0x03, 0x50
        /*002a*/ 	.short	0x0000


	//----- nvinfo : EIATTR_MAXREG_COUNT
	.align		4
        /*002c*/ 	.byte	0x03, 0x1b
        /*002e*/ 	.short	0x00ff


	//----- nvinfo : EIATTR_NUM_BARRIERS
	.align		4
        /*0030*/ 	.byte	0x02, 0x4c
        /*0032*/ 	.byte	0x01
	.zero		1


	//----- nvinfo : EIATTR_MERCURY_ISA_VERSION
	.align		4
        /*0034*/ 	.byte	0x03, 0x5f
        /*0036*/ 	.short	0x0101


	//----- nvinfo : EIATTR_VRC_CTA_INIT_COUNT
	.align		4
        /*0038*/ 	.byte	0x02, 0x4a
	.zero		1
	.zero		1


	//----- nvinfo : EIATTR_EXIT_INSTR_OFFSETS
	.align		4
        /*003c*/ 	.byte	0x04, 0x1c
        /*003e*/ 	.short	(.L_19 - .L_18)


	//   ....[0]....
.L_18:
        /*0040*/ 	.word	0x000001e0


	//   ....[1]....
        /*0044*/ 	.word	0x00000380


	//   ....[2]....
        /*0048*/ 	.word	0x00000400


	//----- nvinfo : EIATTR_CBANK_PARAM_SIZE
	.align		4
.L_19:
        /*004c*/ 	.byte	0x03, 0x19
        /*004e*/ 	.short	0x0010


	//----- nvinfo : EIATTR_PARAM_CBANK
	.align		4
        /*0050*/ 	.byte	0x04, 0x0a
        /*0052*/ 	.short	(.L_21 - .L_20)
	.align		4
.L_20:
        /*0054*/ 	.word	index@(.nv.constant0._Z13gpu_reductionPfS_)
        /*0058*/ 	.short	0x0380
        /*005a*/ 	.short	0x0010


	//----- nvinfo : EIATTR_SW_WAR
	.align		4
.L_21:
        /*005c*/ 	.byte	0x04, 0x36
        /*005e*/ 	.short	(.L_23 - .L_22)
.L_22:
        /*0060*/ 	.word	0x00000008
.L_23:


//--------------------- .nv.info._Z8gpu_HeatPfS_S_i --------------------------
	.section	.nv.info._Z8gpu_HeatPfS_S_i,"",@"SHT_CUDA_INFO"
	.sectionflags	@""
	.align	4


	//----- nvinfo : EIATTR_CUDA_API_VERSION
	.align		4
        /*0000*/ 	.byte	0x04, 0x37
        /*0002*/ 	.short	(.L_25 - .L_24)
.L_24:
        /*0004*/ 	.word	0x00000082


	//----- nvinfo : EIATTR_KPARAM_INFO
	.align		4
.L_25:
        /*0008*/ 	.byte	0x04, 0x17
        /*000a*/ 	.short	(.L_27 - .L_26)
.L_26:
        /*000c*/ 	.word	0x00000000
        /*0010*/ 	.short	0x0003
        /*0012*/ 	.short	0x0018
        /*0014*/ 	.byte	0x00, 0xf0, 0x11, 0x00


	//----- nvinfo : EIATTR_KPARAM_INFO
	.align		4
.L_27:
        /*0018*/ 	.byte	0x04, 0x17
        /*001a*/ 	.short	(.L_29 - .L_28)
.L_28:
        /*001c*/ 	.word	0x00000000
        /*0020*/ 	.short	0x0002
        /*0022*/ 	.short	0x0010
        /*0024*/ 	.byte	0x00, 0xf5, 0x21, 0x00


	//----- nvinfo : EIATTR_KPARAM_INFO
	.align		4
.L_29:
        /*0028*/ 	.byte	0x04, 0x17
        /*002a*/ 	.short	(.L_31 - .L_30)
.L_30:
        /*002c*/ 	.word	0x00000000
        /*0030*/ 	.short	0x0001
        /*0032*/ 	.short	0x0008
        /*0034*/ 	.byte	0x00, 0xf5, 0x21, 0x00


	//----- nvinfo : EIATTR_KPARAM_INFO
	.align		4
.L_31:
        /*0038*/ 	.byte	0x04, 0x17
        /*003a*/ 	.short	(.L_33 - .L_32)
.L_32:
        /*003c*/ 	.word	0x00000000
        /*0040*/ 	.short	0x0000
        /*0042*/ 	.short	0x0000
        /*0044*/ 	.byte	0x00, 0xf5, 0x21, 0x00


	//----- nvinfo : EIATTR_SPARSE_MMA_MASK
	.align		4
.L_33:
        /*0048*/ 	.byte	0x03, 0x50
        /*004a*/ 	.short	0x0000


	//----- nvinfo : EIATTR_MAXREG_COUNT
	.align		4
        /*004c*/ 	.byte	0x03, 0x1b
        /*004e*/ 	.short	0x00ff


	//----- nvinfo : EIATTR_MERCURY_ISA_VERSION
	.align		4
        /*0050*/ 	.byte	0x03, 0x5f
        /*0052*/ 	.short	0x0101


	//----- nvinfo : EIATTR_VRC_CTA_INIT_COUNT
	.align		4
        /*0054*/ 	.byte	0x02, 0x4a
	.zero		1
	.zero		1


	//----- nvinfo : EIATTR_EXIT_INSTR_OFFSETS
	.align		4
        /*0058*/ 	.byte	0x04, 0x1c
        /*005a*/ 	.short	(.L_35 - .L_34)


	//   ....[0]....
.L_34:
        /*005c*/ 	.word	0x000000e0


	//   ....[1]....
        /*0060*/ 	.word	0x00000360


	//----- nvinfo : EIATTR_CBANK_PARAM_SIZE
	.align		4
.L_35:
        /*0064*/ 	.byte	0x03, 0x19
        /*0066*/ 	.short	0x001c


	//----- nvinfo : EIATTR_PARAM_CBANK
	.align		4
        /*0068*/ 	.byte	0x04, 0x0a
        /*006a*/ 	.short	(.L_37 - .L_36)
	.align		4
.L_36:
        /*006c*/ 	.word	index@(.nv.constant0._Z8gpu_HeatPfS_S_i)
        /*0070*/ 	.short	0x0380
        /*0072*/ 	.short	0x001c


	//----- nvinfo : EIATTR_SW_WAR
	.align		4
.L_37:
        /*0074*/ 	.byte	0x04, 0x36
        /*0076*/ 	.short	(.L_39 - .L_38)
.L_38:
        /*0078*/ 	.word	0x00000008
.L_39:


//--------------------- .nv.callgraph             --------------------------
	.section	.nv.callgraph,"",@"SHT_CUDA_CALLGRAPH"
	.align	4
	.sectionentsize	8
	.align		4
        /*0000*/ 	.word	0x00000000
	.align		4
        /*0004*/ 	.word	0xffffffff
	.align		4
        /*0008*/ 	.word	0x00000000
	.align		4
        /*000c*/ 	.word	0xfffffffe
	.align		4
        /*0010*/ 	.word	0x00000000
	.align		4
        /*0014*/ 	.word	0xfffffffd
	.align		4
        /*0018*/ 	.word	0x00000000
	.align		4
        /*001c*/ 	.word	0xfffffffc


//--------------------- .text._Z13gpu_reductionPfS_ --------------------------
	.section	.text._Z13gpu_reductionPfS_,"ax",@progbits
	.align	128
        .global         _Z13gpu_reductionPfS_
        .type           _Z13gpu_reductionPfS_,@function
        .size           _Z13gpu_reductionPfS_,(.L_x_4 - _Z13gpu_reductionPfS_)
        .other          _Z13gpu_reductionPfS_,@"STO_CUDA_ENTRY STV_DEFAULT"
_Z13gpu_reductionPfS_:
.text._Z13gpu_reductionPfS_:
[----:B------:R-:W-:Y:S01]  /*0000*/  LDC R1, c[0x0][0x37c] ;  /* 0x0000df00ff017b82 */ /* 0x000fe20000000800 */
[----:B------:R-:W0:Y:S07]  /*0010*/  S2R R3, SR_TID.X ;  /* 0x0000000000037919 */ /* 0x000e2e0000002100 */
[----:B------:R-:W1:Y:S01]  /*0020*/  LDC.64 R4, c[0x0][0x380] ;  /* 0x0000e000ff047b82 */ /* 0x000e620000000a00 */
[----:B------:R-:W0:Y:S01]  /*0030*/  LDCU UR8, c[0x0][0x360] ;  /* 0x00006c00ff0877ac */ /* 0x000e220008000800 */
[----:B------:R-:W0:Y:S01]  /*0040*/  S2R R0, SR_CTAID.X ;  /* 0x0000000000007919 */ /* 0x000e220000002500 */
[----:B------:R-:W2:Y:S01]  /*0050*/  LDCU.64 UR6, c[0x0][0x358] ;  /* 0x00006b00ff0677ac */ /* 0x000ea20008000a00 */
[----:B0-----:R-:W-:-:S04]  /*0060*/  IMAD R7, R0, UR8, R3 ;  /* 0x0000000800077c24 */ /* 0x001fc8000f8e0203 */
[----:B-1----:R-:W-:-:S06]  /*0070*/  IMAD.WIDE.U32 R4, R7, 0x4, R4 ;  /* 0x0000000407047825 */ /* 0x002fcc00078e0004 */
[----:B--2---:R-:W2:Y:S01]  /*0080*/  LDG.E R4, desc[UR6][R4.64] ;  /* 0x0000000604047981 */ /* 0x004ea2000c1e1900 */
[----:B------:R-:W0:Y:S01]  /*0090*/  S2UR UR5, SR_CgaCtaId ;  /* 0x00000000000579c3 */ /* 0x000e220000008800 */
[----:B------:R-:W-:Y:S01]  /*00a0*/  UMOV UR4, 0x400 ;  /* 0x0000040000047882 */ /* 0x000fe20000000000 */
[----:B------:R-:W-:Y:S01]  /*00b0*/  UISETP.GE.U32.AND UP0, UPT, UR8, 0x42, UPT ;  /* 0x000000420800788c */ /* 0x000fe2000bf06070 */
[----:B------:R-:W-:Y:S01]  /*00c0*/  ISETP.GT.U32.AND P0, PT, R3, 0x1f, PT ;  /* 0x0000001f0300780c */ /* 0x000fe20003f04070 */
[----:B0-----:R-:W-:-:S06]  /*00d0*/  ULEA UR4, UR5, UR4, 0x18 ;  /* 0x0000000405047291 */ /* 0x001fcc000f8ec0ff */
[----:B------:R-:W-:-:S05]  /*00e0*/  LEA R7, R3, UR4, 0x2 ;  /* 0x0000000403077c11 */ /* 0x000fca000f8e10ff */
[----:B--2---:R0:W-:Y:S01]  /*00f0*/  STS [R7], R4 ;  /* 0x0000000407007388 */ /* 0x0041e20000000800 */
[----:B------:R-:W-:Y:S06]  /*0100*/  BAR.SYNC.DEFER_BLOCKING 0x0 ;  /* 0x0000000000007b1d */ /* 0x000fec0000010000 */
[----:B------:R-:W-:Y:S05]  /*0110*/  BRA.U !UP0, `(.L_x_0) ;  /* 0x0000000108307547 */ /* 0x000fea000b800000 */
[----:B------:R-:W-:-:S07]  /*0120*/  MOV R2, UR8 ;  /* 0x0000000800027c02 */ /* 0x000fce0008000f00 */
.L_x_1:
[----:B------:R-:W-:-:S04]  /*0130*/  SHF.R.U32.HI R8, RZ, 0x1, R2 ;  /* 0x00000001ff087819 */ /* 0x000fc80000011602 */
[----:B------:R-:W-:-:S13]  /*0140*/  ISETP.GE.U32.AND P1, PT, R3, R8, PT ;  /* 0x000000080300720c */ /* 0x000fda0003f26070 */
[----:B0-----:R-:W-:Y:S01]  /*0150*/  @!P1 LEA R4, R8, R7, 0x2 ;  /* 0x0000000708049211 */ /* 0x001fe200078e10ff */
[----:B------:R-:W-:Y:S05]  /*0160*/  @!P1 LDS R5, [R7] ;  /* 0x0000000007059984 */ /* 0x000fea0000000800 */
[----:B------:R-:W0:Y:S02]  /*0170*/  @!P1 LDS R4, [R4] ;  /* 0x0000000004049984 */ /* 0x000e240000000800 */
[----:B0-----:R-:W-:-:S05]  /*0180*/  @!P1 FADD R6, R4, R5 ;  /* 0x0000000504069221 */ /* 0x001fca0000000000 */
[----:B------:R1:W-:Y:S01]  /*0190*/  @!P1 STS [R7], R6 ;  /* 0x0000000607009388 */ /* 0x0003e20000000800 */
[----:B------:R-:W-:Y:S01]  /*01a0*/  BAR.SYNC.DEFER_BLOCKING 0x0 ;  /* 0x0000000000007b1d */ /* 0x000fe20000010000 */
[----:B------:R-:W-:Y:S02]  /*01b0*/  ISETP.GT.U32.AND P1, PT, R2, 0x83, PT ;  /* 0x000000830200780c */ /* 0x000fe40003f24070 */
[----:B------:R-:W-:-:S11]  /*01c0*/  MOV R2, R8 ;  /* 0x0000000800027202 */ /* 0x000fd60000000f00 */
[----:B-1----:R-:W-:Y:S05]  /*01d0*/  @P1 BRA `(.L_x_1) ;  /* 0xfffffffc00d41947 */ /* 0x002fea000383ffff */
.L_x_0:
[----:B------:R-:W-:Y:S05]  /*01e0*/  @P0 EXIT ;  /* 0x000000000000094d */ /* 0x000fea0003800000 */
[----:B------:R-:W-:Y:S01]  /*01f0*/  LDS R2, [R7+0x80] ;  /* 0x0000800007027984 */ /* 0x000fe20000000800 */
[----:B------:R-:W-:-:S03]  /*0200*/  ISETP.NE.AND P0, PT, R3, RZ, PT ;  /* 0x000000ff0300720c */ /* 0x000fc60003f05270 */
[----:B------:R-:W1:Y:S02]  /*0210*/  LDS R5, [R7] ;  /* 0x0000000007057984 */ /* 0x000e640000000800 */
[----:B-1----:R-:W-:-:S05]  /*0220*/  FADD R2, R2, R5 ;  /* 0x0000000502027221 */ /* 0x002fca0000000000 */
[----:B------:R-:W-:Y:S04]  /*0230*/  STS [R7], R2 ;  /* 0x0000000207007388 */ /* 0x000fe80000000800 */
[----:B0-----:R-:W-:Y:S04]  /*0240*/  LDS R4, [R7+0x40] ;  /* 0x0000400007047984 */ /* 0x001fe80000000800 */
[----:B------:R-:W0:Y:S02]  /*0250*/  LDS R5, [R7] ;  /* 0x0000000007057984 */ /* 0x000e240000000800 */
[----:B0-----:R-:W-:-:S05]  /*0260*/  FADD R4, R4, R5 ;  /* 0x0000000504047221 */ /* 0x001fca0000000000 */
[----:B------:R-:W-:Y:S04]  /*0270*/  STS [R7], R4 ;  /* 0x0000000407007388 */ /* 0x000fe80000000800 */
[----:B------:R-:W-:Y:S04]  /*0280*/  LDS R5, [R7+0x20] ;  /* 0x0000200007057984 */ /* 0x000fe80000000800 */
        /* <DEDUP_REMOVED lines=14> */
[----:B------:R0:W-:Y:S01]  /*0370*/  STS [R7], R4 ;  /* 0x0000000407007388 */ /* 0x0001e20000000800 */
[----:B------:R-:W-:Y:S05]  /*0380*/  @P0 EXIT ;  /* 0x000000000000094d */ /* 0x000fea0003800000 */
[----:B------:R-:W1:Y:S01]  /*0390*/  S2UR UR5, SR_CgaCtaId ;  /* 0x00000000000579c3 */ /* 0x000e620000008800 */
[----:B------:R-:W-:-:S07]  /*03a0*/  UMOV UR4, 0x400 ;  /* 0x0000040000047882 */ /* 0x000fce0000000000 */
[----:B------:R-:W2:Y:S01]  /*03b0*/  LDC.64 R2, c[0x0][0x388] ;  /* 0x0000e200ff027b82 */ /* 0x000ea20000000a00 */
[----:B-1----:R-:W-:Y:S01]  /*03c0*/  ULEA UR4, UR5, UR4, 0x18 ;  /* 0x0000000405047291 */ /* 0x002fe2000f8ec0ff */
[----:B--2---:R-:W-:-:S08]  /*03d0*/  IMAD.WIDE.U32 R2, R0, 0x4, R2 ;  /* 0x0000000400027825 */ /* 0x004fd000078e0002 */
[----:B------:R-:W1:Y:S04]  /*03e0*/  LDS R5, [UR4] ;  /* 0x00000004ff057984 */ /* 0x000e680008000800 */
[----:B-1----:R-:W-:Y:S01]  /*03f0*/  STG.E desc[UR6][R2.64], R5 ;  /* 0x0000000502007986 */ /* 0x002fe2000c101906 */
[----:B------:R-:W-:Y:S05]  /*0400*/  EXIT ;  /* 0x000000000000794d */ /* 0x000fea0003800000 */
.L_x_2:
[----:B------:R-:W-:-:S00]  /*0410*/  BRA `(.L_x_2) ;  /* 0xfffffffc00fc7947 */ /* 0x000fc0000383ffff */
[----:B------:R-:W-:-:S00]  /*0420*/  NOP ;  /* 0x0000000000007918 */ /* 0x000fc00000000000 */
        /* <DEDUP_REMOVED lines=13> */
.L_x_4:


//--------------------- .text._Z8gpu_HeatPfS_S_i  --------------------------
	.section	.text._Z8gpu_HeatPfS_S_i,"ax",@progbits
	.align	128
        .global         _Z8gpu_HeatPfS_S_i
        .type           _Z8gpu_HeatPfS_S_i,@function
        .size           _Z8gpu_HeatPfS_S_i,(.L_x_5 - _Z8gpu_HeatPfS_S_i)
        .other          _Z8gpu_HeatPfS_S_i,@"STO_CUDA_ENTRY STV_DEFAULT"
_Z8gpu_HeatPfS_S_i:
.text._Z8gpu_HeatPfS_S_i:
[----:B------:R-:W-:Y:S01]  /*0000*/  LDC R1, c[0x0][0x37c] ;  /* 0x0000df00ff017b82 */ /* 0x000fe20000000800 */
[----:B------:R-:W0:Y:S07]  /*0010*/  S2R R3, SR_TID.X ;  /* 0x0000000000037919 */ /* 0x000e2e0000002100 */
[----:B------:R-:W0:Y:S01]  /*0020*/  S2UR UR4, SR_CTAID.X ;  /* 0x00000000000479c3 */ /* 0x000e220000002500 */
[----:B------:R-:W1:Y:S01]  /*0030*/  LDCU UR7, c[0x0][0x398] ;  /* 0x00007300ff0777ac */ /* 0x000e620008000800 */
[----:B------:R-:W2:Y:S06]  /*0040*/  S2R R5, SR_TID.Y ;  /* 0x0000000000057919 */ /* 0x000eac0000002200 */
[----:B------:R-:W0:Y:S08]  /*0050*/  LDC R0, c[0x0][0x360] ;  /* 0x0000d800ff007b82 */ /* 0x000e300000000800 */
[----:B------:R-:W2:Y:S08]  /*0060*/  S2UR UR5, SR_CTAID.Y ;  /* 0x00000000000579c3 */ /* 0x000eb00000002600 */
[----:B------:R-:W2:Y:S01]  /*0070*/  LDC R2, c[0x0][0x364] ;  /* 0x0000d900ff027b82 */ /* 0x000ea20000000800 */
[----:B0-----:R-:W-:Y:S01]  /*0080*/  IMAD R0, R0, UR4, R3 ;  /* 0x0000000400007c24 */ /* 0x001fe2000f8e0203 */
[----:B-1----:R-:W-:-:S03]  /*0090*/  UIADD3 UR4, UPT, UPT, UR7, -0x1, URZ ;  /* 0xffffffff07047890 */ /* 0x002fc6000fffe0ff */
[----:B------:R-:W-:Y:S02]  /*00a0*/  VIADD R0, R0, 0x1 ;  /* 0x0000000100007836 */ /* 0x000fe40000000000 */
[----:B--2---:R-:W-:-:S05]  /*00b0*/  IMAD R3, R2, UR5, R5 ;  /* 0x0000000502037c24 */ /* 0x004fca000f8e0205 */
[----:B------:R-:W-:-:S04]  /*00c0*/  VIADDMNMX R2, R3, 0x1, R0, !PT ;  /* 0x0000000103027846 */ /* 0x000fc80007800100 */
[----:B------:R-:W-:-:S13]  /*00d0*/  ISETP.GE.AND P0, PT, R2, UR4, PT ;  /* 0x0000000402007c0c */ /* 0x000fda000bf06270 */
[----:B------:R-:W-:Y:S05]  /*00e0*/  @P0 EXIT ;  /* 0x000000000000094d */ /* 0x000fea0003800000 */
[----:B------:R-:W0:Y:S01]  /*00f0*/  LDC.64 R4, c[0x0][0x380] ;  /* 0x0000e000ff047b82 */ /* 0x000e220000000a00 */
[----:B------:R-:W1:Y:S01]  /*0100*/  LDCU.128 UR8, c[0x0][0x380] ;  /* 0x00007000ff0877ac */ /* 0x000e620008000c00 */
[----:B------:R-:W-:Y:S01]  /*0110*/  IMAD R0, R0, UR7, RZ ;  /* 0x0000000700007c24 */ /* 0x000fe2000f8e02ff */
[----:B------:R-:W2:Y:S04]  /*0120*/  LDCU.64 UR4, c[0x0][0x358] ;  /* 0x00006b00ff0477ac */ /* 0x000ea80008000a00 */
[C---:B------:R-:W-:Y:S01]  /*0130*/  IADD3 R9, P0, PT, R3.reuse, R0, RZ ;  /* 0x0000000003097210 */ /* 0x040fe20007f1e0ff */
[----:B------:R-:W-:Y:S01]  /*0140*/  IMAD.IADD R3, R3, 0x1, R0 ;  /* 0x0000000103037824 */ /* 0x000fe200078e0200 */
[----:B------:R-:W-:Y:S02]  /*0150*/  USHF.R.S32.HI UR6, URZ, 0x1f, UR7 ;  /* 0x0000001fff067899 */ /* 0x000fe40008011407 */
[----:B------:R-:W-:Y:S01]  /*0160*/  LEA.HI.X.SX32 R10, R0, RZ, 0x1, P0 ;  /* 0x000000ff000a7211 */ /* 0x000fe200000f0eff */
[C---:B------:R-:W-:Y:S01]  /*0170*/  IMAD.SHL.U32 R0, R9.reuse, 0x4, RZ ;  /* 0x0000000409007824 */ /* 0x040fe200078e00ff */
[----:B------:R-:W-:-:S02]  /*0180*/  IADD3 R7, P0, PT, R9, UR7, RZ ;  /* 0x0000000709077c10 */ /* 0x000fc4000ff1e0ff */
[----:B------:R-:W-:Y:S02]  /*0190*/  SHF.L.U64.HI R14, R9, 0x2, R10 ;  /* 0x00000002090e7819 */ /* 0x000fe4000001020a */
[----:B------:R-:W-:Y:S02]  /*01a0*/  IADD3.X R8, PT, PT, R10, UR6, RZ, P0, !PT ;  /* 0x000000060a087c10 */ /* 0x000fe400087fe4ff */
[----:B-1----:R-:W-:Y:S02]  /*01b0*/  IADD3 R2, P1, PT, R0, UR8, RZ ;  /* 0x0000000800027c10 */ /* 0x002fe4000ff3e0ff */
[----:B------:R-:W-:Y:S02]  /*01c0*/  LEA R6, P2, R7, UR8, 0x2 ;  /* 0x0000000807067c11 */ /* 0x000fe4000f8410ff */
[----:B------:R-:W-:Y:S01]  /*01d0*/  IADD3 R9, P0, PT, R9, -UR7, RZ ;  /* 0x8000000709097c10 */ /* 0x000fe2000ff1e0ff */
[----:B0-----:R-:W-:Y:S01]  /*01e0*/  IMAD.WIDE R4, R3, 0x4, R4 ;  /* 0x0000000403047825 */ /* 0x001fe200078e0204 */
[----:B------:R-:W-:-:S02]  /*01f0*/  IADD3.X R3, PT, PT, R14, UR9, RZ, P1, !PT ;  /* 0x000000090e037c10 */ /* 0x000fc40008ffe4ff */
[----:B------:R-:W-:Y:S02]  /*0200*/  LEA.HI.X R7, R7, UR9, R8, 0x2, P2 ;  /* 0x0000000907077c11 */ /* 0x000fe400090f1408 */
[----:B------:R-:W-:Y:S01]  /*0210*/  LEA R8, P1, R9, UR8, 0x2 ;  /* 0x0000000809087c11 */ /* 0x000fe2000f8210ff */
[----:B--2---:R-:W2:Y:S01]  /*0220*/  LDG.E R4, desc[UR4][R4.64] ;  /* 0x0000000404047981 */ /* 0x004ea2000c1e1900 */
[----:B------:R-:W-:-:S03]  /*0230*/  IADD3.X R10, PT, PT, R10, ~UR6, RZ, P0, !PT ;  /* 0x800000060a0a7c10 */ /* 0x000fc600087fe4ff */
[----:B------:R-:W2:Y:S01]  /*0240*/  LDG.E R11, desc[UR4][R2.64+0x8] ;  /* 0x00000804020b7981 */ /* 0x000ea2000c1e1900 */
[----:B------:R-:W-:Y:S01]  /*0250*/  LEA.HI.X R9, R9, UR9, R10, 0x2, P1 ;  /* 0x0000000909097c11 */ /* 0x000fe200088f140a */
[----:B------:R-:W0:Y:S02]  /*0260*/  LDCU.64 UR8, c[0x0][0x390] ;  /* 0x00007200ff0877ac */ /* 0x000e240008000a00 */
[----:B------:R-:W3:Y:S04]  /*0270*/  LDG.E R6, desc[UR4][R6.64+0x4] ;  /* 0x0000040406067981 */ /* 0x000ee8000c1e1900 */
[----:B------:R-:W4:Y:S01]  /*0280*/  LDG.E R8, desc[UR4][R8.64+0x4] ;  /* 0x0000040408087981 */ /* 0x000f22000c1e1900 */
[----:B------:R-:W-:Y:S01]  /*0290*/  IADD3 R10, P0, PT, R0, UR10, RZ ;  /* 0x0000000a000a7c10 */ /* 0x000fe2000ff1e0ff */
[----:B--2---:R-:W-:-:S04]  /*02a0*/  FADD R11, R4, R11 ;  /* 0x0000000b040b7221 */ /* 0x004fc80000000000 */
[----:B---3--:R-:W-:-:S04]  /*02b0*/  FADD R11, R11, R6 ;  /* 0x000000060b0b7221 */ /* 0x008fc80000000000 */
[----:B----4-:R-:W-:Y:S01]  /*02c0*/  FADD R12, R11, R8 ;  /* 0x000000080b0c7221 */ /* 0x010fe20000000000 */
[----:B------:R-:W-:-:S03]  /*02d0*/  IADD3.X R11, PT, PT, R14, UR11, RZ, P0, !PT ;  /* 0x0000000b0e0b7c10 */ /* 0x000fc600087fe4ff */
[----:B------:R-:W-:-:S05]  /*02e0*/  FMUL R13, R12, 0.25 ;  /* 0x3e8000000c0d7820 */ /* 0x000fca0000400000 */
[----:B------:R-:W-:Y:S04]  /*02f0*/  STG.E desc[UR4][R10.64+0x4], R13 ;  /* 0x0000040d0a007986 */ /* 0x000fe8000c101904 */
[----:B------:R-:W2:Y:S01]  /*0300*/  LDG.E R2, desc[UR4][R2.64+0x4] ;  /* 0x0000040402027981 */ /* 0x000ea2000c1e1900 */
[----:B0-----:R-:W-:-:S04]  /*0310*/  IADD3 R4, P0, PT, R0, UR8, RZ ;  /* 0x0000000800047c10 */ /* 0x001fc8000ff1e0ff */
[----:B------:R-:W-:Y:S01]  /*0320*/  IADD3.X R5, PT, PT, R14, UR9, RZ, P0, !PT ;  /* 0x000000090e057c10 */ /* 0x000fe200087fe4ff */
[----:B--2---:R-:W-:-:S04]  /*0330*/  FADD R0, R13, -R2 ;  /* 0x800000020d007221 */ /* 0x004fc80000000000 */
[----:B------:R-:W-:-:S05]  /*0340*/  FMUL R7, R0, R0 ;  /* 0x0000000000077220 */ /* 0x000fca0000400000 */
[----:B------:R-:W-:Y:S01]  /*0350*/  STG.E desc[UR4][R4.64+0x4], R7 ;  /* 0x0000040704007986 */ /* 0x000fe2000c101904 */
[----:B------:R-:W-:Y:S05]  /*0360*/  EXIT ;  /* 0x000000000000794d */ /* 0x000fea0003800000 */
.L_x_3:
        /* <DEDUP_REMOVED lines=9> */
.L_x_5:


//--------------------- .nv.shared._Z13gpu_reductionPfS_ --------------------------
	.section	.nv.shared._Z13gpu_reductionPfS_,"aw",@nobits
	.sectionflags	@""
	.align	16
	.zero		1024


//--------------------- .nv.shared.reserved.0     --------------------------
	.section	.nv.shared.reserved.0,"aw",@nobits
	.weak		__nv_reservedSMEM_offset_0_alias
	.size		__nv_reservedSMEM_offset_0_alias, 0, 64
	.other		__nv_reservedSMEM_offset_0_alias,@"STO_CUDA_RESERVED_SHARED STV_DEFAULT"
__nv_reservedSMEM_offset_0_alias:
	.zero		0
	.zero		64


//--------------------- .nv.shared._Z8gpu_HeatPfS_S_i --------------------------
	.section	.nv.shared._Z8gpu_HeatPfS_S_i,"aw",@nobits
	.sectionflags	@""
	.align	16
	.zero		1024


//--------------------- .nv.constant0._Z13gpu_reductionPfS_ --------------------------
	.section	.nv.constant0._Z13gpu_reductionPfS_,"a",@progbits
	.sectionflags	@""
	.align	4
.nv.constant0._Z13gpu_reductionPfS_:
	.zero		912


//--------------------- .nv.constant0._Z8gpu_HeatPfS_S_i --------------------------
	.section	.nv.constant0._Z8gpu_HeatPfS_S_i,"a",@progbits
	.sectionflags	@""
	.align	4
.nv.constant0._Z8gpu_HeatPfS_S_i:
	.zero		924


//--------------------- SYMBOLS --------------------------

	.type		.nv.reservedSmem.offset0,@object
	.size		.nv.reservedSmem.offset0,0x4
	.type		.nv.reservedSmem.cap,@object
	.size		.nv.reservedSmem.cap,0x4
